//
// Generated by NVIDIA NVVM Compiler
//
// Compiler Build ID: CL-36424714
// Cuda compilation tools, release 13.0, V13.0.88
// Based on NVVM 20.0.0
//

.version 9.0
.target sm_100
.address_size 64

	// .globl	_Z15reduce_baselinePKiPim

.visible .entry _Z15reduce_baselinePKiPim(
	.param .u64 .ptr .align 1 _Z15reduce_baselinePKiPim_param_0,
	.param .u64 .ptr .align 1 _Z15reduce_baselinePKiPim_param_1,
	.param .u64 _Z15reduce_baselinePKiPim_param_2
)
{
	.reg .pred 	%p<10>;
	.reg .b32 	%r<71>;
	.reg .b64 	%rd<38>;

	ld.param.u64 	%rd23, [_Z15reduce_baselinePKiPim_param_0];
	ld.param.u64 	%rd24, [_Z15reduce_baselinePKiPim_param_1];
	ld.param.u64 	%rd22, [_Z15reduce_baselinePKiPim_param_2];
	cvta.to.global.u64 	%rd1, %rd24;
	cvta.to.global.u64 	%rd2, %rd23;
	setp.eq.s64 	%p1, %rd22, 0;
	@%p1 bra 	$L__BB0_13;
	and.b64  	%rd3, %rd22, 15;
	setp.lt.u64 	%p2, %rd22, 16;
	mov.b32 	%r67, 0;
	mov.b64 	%rd34, 0;
	@%p2 bra 	$L__BB0_4;
	and.b64  	%rd34, %rd22, -16;
	add.s64 	%rd31, %rd2, 32;
	mov.b32 	%r67, 0;
	mov.u64 	%rd32, %rd34;
$L__BB0_3:
	.pragma "nounroll";
	ld.global.u32 	%r12, [%rd31+-32];
	add.s32 	%r13, %r12, %r67;
	st.global.u32 	[%rd1], %r13;
	ld.global.u32 	%r14, [%rd31+-28];
	add.s32 	%r15, %r14, %r13;
	st.global.u32 	[%rd1], %r15;
	ld.global.u32 	%r16, [%rd31+-24];
	add.s32 	%r17, %r16, %r15;
	st.global.u32 	[%rd1], %r17;
	ld.global.u32 	%r18, [%rd31+-20];
	add.s32 	%r19, %r18, %r17;
	st.global.u32 	[%rd1], %r19;
	ld.global.u32 	%r20, [%rd31+-16];
	add.s32 	%r21, %r20, %r19;
	st.global.u32 	[%rd1], %r21;
	ld.global.u32 	%r22, [%rd31+-12];
	add.s32 	%r23, %r22, %r21;
	st.global.u32 	[%rd1], %r23;
	ld.global.u32 	%r24, [%rd31+-8];
	add.s32 	%r25, %r24, %r23;
	st.global.u32 	[%rd1], %r25;
	ld.global.u32 	%r26, [%rd31+-4];
	add.s32 	%r27, %r26, %r25;
	st.global.u32 	[%rd1], %r27;
	ld.global.u32 	%r28, [%rd31];
	add.s32 	%r29, %r28, %r27;
	st.global.u32 	[%rd1], %r29;
	ld.global.u32 	%r30, [%rd31+4];
	add.s32 	%r31, %r30, %r29;
	st.global.u32 	[%rd1], %r31;
	ld.global.u32 	%r32, [%rd31+8];
	add.s32 	%r33, %r32, %r31;
	st.global.u32 	[%rd1], %r33;
	ld.global.u32 	%r34, [%rd31+12];
	add.s32 	%r35, %r34, %r33;
	st.global.u32 	[%rd1], %r35;
	ld.global.u32 	%r36, [%rd31+16];
	add.s32 	%r37, %r36, %r35;
	st.global.u32 	[%rd1], %r37;
	ld.global.u32 	%r38, [%rd31+20];
	add.s32 	%r39, %r38, %r37;
	st.global.u32 	[%rd1], %r39;
	ld.global.u32 	%r40, [%rd31+24];
	add.s32 	%r41, %r40, %r39;
	st.global.u32 	[%rd1], %r41;
	ld.global.u32 	%r42, [%rd31+28];
	add.s32 	%r67, %r42, %r41;
	st.global.u32 	[%rd1], %r67;
	add.s64 	%rd32, %rd32, -16;
	add.s64 	%rd31, %rd31, 64;
	setp.ne.s64 	%p3, %rd32, 0;
	@%p3 bra 	$L__BB0_3;
$L__BB0_4:
	setp.eq.s64 	%p4, %rd3, 0;
	@%p4 bra 	$L__BB0_13;
	and.b64  	%rd11, %rd22, 7;
	setp.lt.u64 	%p5, %rd3, 8;
	@%p5 bra 	$L__BB0_7;
	shl.b64 	%rd26, %rd34, 2;
	add.s64 	%rd27, %rd2, %rd26;
	ld.global.u32 	%r43, [%rd27];
	add.s32 	%r44, %r43, %r67;
	st.global.u32 	[%rd1], %r44;
	ld.global.u32 	%r45, [%rd27+4];
	add.s32 	%r46, %r45, %r44;
	st.global.u32 	[%rd1], %r46;
	ld.global.u32 	%r47, [%rd27+8];
	add.s32 	%r48, %r47, %r46;
	st.global.u32 	[%rd1], %r48;
	ld.global.u32 	%r49, [%rd27+12];
	add.s32 	%r50, %r49, %r48;
	st.global.u32 	[%rd1], %r50;
	ld.global.u32 	%r51, [%rd27+16];
	add.s32 	%r52, %r51, %r50;
	st.global.u32 	[%rd1], %r52;
	ld.global.u32 	%r53, [%rd27+20];
	add.s32 	%r54, %r53, %r52;
	st.global.u32 	[%rd1], %r54;
	ld.global.u32 	%r55, [%rd27+24];
	add.s32 	%r56, %r55, %r54;
	st.global.u32 	[%rd1], %r56;
	ld.global.u32 	%r57, [%rd27+28];
	add.s32 	%r67, %r57, %r56;
	st.global.u32 	[%rd1], %r67;
	add.s64 	%rd34, %rd34, 8;
$L__BB0_7:
	setp.eq.s64 	%p6, %rd11, 0;
	@%p6 bra 	$L__BB0_13;
	and.b64  	%rd36, %rd22, 3;
	setp.lt.u64 	%p7, %rd11, 4;
	@%p7 bra 	$L__BB0_10;
	shl.b64 	%rd28, %rd34, 2;
	add.s64 	%rd29, %rd2, %rd28;
	ld.global.u32 	%r58, [%rd29];
	add.s32 	%r59, %r58, %r67;
	st.global.u32 	[%rd1], %r59;
	ld.global.u32 	%r60, [%rd29+4];
	add.s32 	%r61, %r60, %r59;
	st.global.u32 	[%rd1], %r61;
	ld.global.u32 	%r62, [%rd29+8];
	add.s32 	%r63, %r62, %r61;
	st.global.u32 	[%rd1], %r63;
	ld.global.u32 	%r64, [%rd29+12];
	add.s32 	%r67, %r64, %r63;
	st.global.u32 	[%rd1], %r67;
	add.s64 	%rd34, %rd34, 4;
$L__BB0_10:
	setp.eq.s64 	%p8, %rd36, 0;
	@%p8 bra 	$L__BB0_13;
	shl.b64 	%rd30, %rd34, 2;
	add.s64 	%rd37, %rd2, %rd30;
$L__BB0_12:
	.pragma "nounroll";
	ld.global.u32 	%r65, [%rd37];
	add.s32 	%r67, %r65, %r67;
	st.global.u32 	[%rd1], %r67;
	add.s64 	%rd37, %rd37, 4;
	add.s64 	%rd36, %rd36, -1;
	setp.ne.s64 	%p9, %rd36, 0;
	@%p9 bra 	$L__BB0_12;
$L__BB0_13:
	ret;

}


// ===== COMPILED SASS (sm_100) =====

	.target	sm_100

	.elftype	@"ET_EXEC"


//--------------------- .note.nv.tkinfo           --------------------------
	.section	.note.nv.tkinfo,"",@"SHT_NOTE"
	.sectionflags	@"SHF_NOTE_NV_TKINFO"
	.tkinfo
        /*0018*/ 	.word	0x00000002
        /*0030*/ 	.string	""
        /*0030*/ 	.string	"ptxas"
        /*0030*/ 	.string	"Cuda compilation tools, release 13.0, V13.0.88"
        /*0030*/ 	.string	"Build cuda_13.0.r13.0/compiler.36424714_0"
        /*0030*/ 	.string	"-arch sm_100 -m 64 "



//--------------------- .note.nv.cuinfo           --------------------------
	.section	.note.nv.cuinfo,"",@"SHT_NOTE"
	.sectionflags	@"SHF_NOTE_NV_CUINFO"
        /*0018*/ 	.short	0x0002
        /*001a*/ 	.short	0x0064
        /*001c*/ 	.short	0x0082
	.zero		2


//--------------------- .nv.info                  --------------------------
	.section	.nv.info,"",@"SHT_CUDA_INFO"
	.align	4


	//----- nvinfo : EIATTR_REGCOUNT
	.align		4
        /*0000*/ 	.byte	0x04, 0x2f
        /*0002*/ 	.short	(.L_1 - .L_0)
	.align		4
.L_0:
        /*0004*/ 	.word	index@(_Z15reduce_baselinePKiPim)
        /*0008*/ 	.word	0x00000016


	//----- nvinfo : EIATTR_FRAME_SIZE
	.align		4
.L_1:
        /*000c*/ 	.byte	0x04, 0x11
        /*000e*/ 	.short	(.L_3 - .L_2)
	.align		4
.L_2:
        /*0010*/ 	.word	index@(_Z15reduce_baselinePKiPim)
        /*0014*/ 	.word	0x00000000


	//----- nvinfo : EIATTR_MIN_STACK_SIZE
	.align		4
.L_3:
        /*0018*/ 	.byte	0x04, 0x12
        /*001a*/ 	.short	(.L_5 - .L_4)
	.align		4
.L_4:
        /*001c*/ 	.word	index@(_Z15reduce_baselinePKiPim)
        /*0020*/ 	.word	0x00000000
.L_5:


//--------------------- .nv.compat                --------------------------
	.section	.nv.compat,"",@"SHT_CUDA_COMPAT_INFO"
	.align	4
        /*0000*/ 	.byte	0x02, 0x09, 0x00, 0x00, 0x02, 0x02, 0x01, 0x00, 0x02, 0x05, 0x05, 0x00, 0x03, 0x07, 0x01, 0x01
        /*0010*/ 	.byte	0x02, 0x03, 0x00, 0x00, 0x02, 0x06, 0x01, 0x00, 0x04, 0x0b, 0x08, 0x00, 0x09, 0x00, 0x00, 0x00
        /*0020*/ 	.byte	0x00, 0x00, 0x00, 0x00


//--------------------- .nv.info._Z15reduce_baselinePKiPim --------------------------
	.section	.nv.info._Z15reduce_baselinePKiPim,"",@"SHT_CUDA_INFO"
	.sectionflags	@""
	.align	4


	//----- nvinfo : EIATTR_CUDA_API_VERSION
	.align		4
        /*0000*/ 	.byte	0x04, 0x37
        /*0002*/ 	.short	(.L_7 - .L_6)
.L_6:
        /*0004*/ 	.word	0x00000082


	//----- nvinfo : EIATTR_KPARAM_INFO
	.align		4
.L_7:
        /*0008*/ 	.byte	0x04, 0x17
        /*000a*/ 	.short	(.L_9 - .L_8)
.L_8:
        /*000c*/ 	.word	0x00000000
        /*0010*/ 	.short	0x0002
        /*0012*/ 	.short	0x0010
        /*0014*/ 	.byte	0x00, 0xf0, 0x21, 0x00


	//----- nvinfo : EIATTR_KPARAM_INFO
	.align		4
.L_9:
        /*0018*/ 	.byte	0x04, 0x17
        /*001a*/ 	.short	(.L_11 - .L_10)
.L_10:
        /*001c*/ 	.word	0x00000000
        /*0020*/ 	.short	0x0001
        /*0022*/ 	.short	0x0008
        /*0024*/ 	.byte	0x00, 0xf5, 0x21, 0x00


	//----- nvinfo : EIATTR_KPARAM_INFO
	.align		4
.L_11:
        /*0028*/ 	.byte	0x04, 0x17
        /*002a*/ 	.short	(.L_13 - .L_12)
.L_12:
        /*002c*/ 	.word	0x00000000
        /*0030*/ 	.short	0x0000
        /*0032*/ 	.short	0x0000
        /*0034*/ 	.byte	0x00, 0xf5, 0x21, 0x00


	//----- nvinfo : EIATTR_SPARSE_MMA_MASK
	.align		4
.L_13:
        /*0038*/ 	.byte	0x03, 0x50
        /*003a*/ 	.short	0x0000


	//----- nvinfo : EIATTR_MAXREG_COUNT
	.align		4
        /*003c*/ 	.byte	0x03, 0x1b
        /*003e*/ 	.short	0x00ff


	//----- nvinfo : EIATTR_MERCURY_ISA_VERSION
	.align		4
        /*0040*/ 	.byte	0x03, 0x5f
        /*0042*/ 	.short	0x0101


	//----- nvinfo : EIATTR_VRC_CTA_INIT_COUNT
	.align		4
        /*0044*/ 	.byte	0x02, 0x4a
	.zero		1
	.zero		1


	//----- nvinfo : EIATTR_EXIT_INSTR_OFFSETS
	.align		4
        /*0048*/ 	.byte	0x04, 0x1c
        /*004a*/ 	.short	(.L_15 - .L_14)


	//   ....[0]....
.L_14:
        /*004c*/ 	.word	0x00000040


	//   ....[1]....
        /*0050*/ 	.word	0x00000520


	//   ....[2]....
        /*0054*/ 	.word	0x00000770


	//   ....[3]....
        /*0058*/ 	.word	0x000008e0


	//   ....[4]....
        /*005c*/ 	.word	0x000009f0


	//----- nvinfo : EIATTR_CBANK_PARAM_SIZE
	.align		4
.L_15:
        /*0060*/ 	.byte	0x03, 0x19
        /*0062*/ 	.short	0x0018


	//----- nvinfo : EIATTR_PARAM_CBANK
	.align		4
        /*0064*/ 	.byte	0x04, 0x0a
        /*0066*/ 	.short	(.L_17 - .L_16)
	.align		4
.L_16:
        /*0068*/ 	.word	index@(.nv.constant0._Z15reduce_baselinePKiPim)
        /*006c*/ 	.short	0x0380
        /*006e*/ 	.short	0x0018


	//----- nvinfo : EIATTR_SW_WAR
	.align		4
.L_17:
        /*0070*/ 	.byte	0x04, 0x36
        /*0072*/ 	.short	(.L_19 - .L_18)
.L_18:
        /*0074*/ 	.word	0x00000008
.L_19:


//--------------------- .nv.callgraph             --------------------------
	.section	.nv.callgraph,"",@"SHT_CUDA_CALLGRAPH"
	.align	4
	.sectionentsize	8
	.align		4
        /*0000*/ 	.word	0x00000000
	.align		4
        /*0004*/ 	.word	0xffffffff
	.align		4
        /*0008*/ 	.word	0x00000000
	.align		4
        /*000c*/ 	.word	0xfffffffe
	.align		4
        /*0010*/ 	.word	0x00000000
	.align		4
        /*0014*/ 	.word	0xfffffffd
	.align		4
        /*0018*/ 	.word	0x00000000
	.align		4
        /*001c*/ 	.word	0xfffffffc


//--------------------- .text._Z15reduce_baselinePKiPim --------------------------
	.section	.text._Z15reduce_baselinePKiPim,"ax",@progbits
	.align	128
        .global         _Z15reduce_baselinePKiPim
        .type           _Z15reduce_baselinePKiPim,@function
        .size           _Z15reduce_baselinePKiPim,(.L_x_5 - _Z15reduce_baselinePKiPim)
        .other          _Z15reduce_baselinePKiPim,@"STO_CUDA_ENTRY STV_DEFAULT"
_Z15reduce_baselinePKiPim:
.text._Z15reduce_baselinePKiPim:
[----:B------:R-:W-:Y:S08]  /*0000*/  LDC R1, c[0x0][0x37c] ;  /* 0x0000df00ff017b82 */ /* 0x000ff00000000800 */
[----:B------:R-:W0:Y:S02]  /*0010*/  LDC.64 R2, c[0x0][0x390] ;  /* 0x0000e400ff027b82 */ /* 0x000e240000000a00 */
[----:B0-----:R-:W-:-:S04]  /*0020*/  ISETP.NE.U32.AND P0, PT, R2, RZ, PT ;  /* 0x000000ff0200720c */ /* 0x001fc80003f05070 */
[----:B------:R-:W-:-:S13]  /*0030*/  ISETP.NE.AND.EX P0, PT, R3, RZ, PT, P0 ;  /* 0x000000ff0300720c */ /* 0x000fda0003f05300 */
[----:B------:R-:W-:Y:S05]  /*0040*/  @!P0 EXIT ;  /* 0x000000000000894d */ /* 0x000fea0003800000 */
[C---:B------:R-:W-:Y:S01]  /*0050*/  ISETP.GE.U32.AND P1, PT, R2.reuse, 0x10, PT ;  /* 0x000000100200780c */ /* 0x040fe20003f26070 */
[----:B------:R-:W0:Y:S01]  /*0060*/  LDCU.64 UR6, c[0x0][0x358] ;  /* 0x00006b00ff0677ac */ /* 0x000e220008000a00 */
[----:B------:R-:W-:Y:S01]  /*0070*/  LOP3.LUT R12, R2, 0xf, RZ, 0xc0, !PT ;  /* 0x0000000f020c7812 */ /* 0x000fe200078ec0ff */
[----:B------:R-:W-:Y:S01]  /*0080*/  IMAD.MOV.U32 R11, RZ, RZ, RZ ;  /* 0x000000ffff0b7224 */ /* 0x000fe200078e00ff */
[----:B------:R-:W-:Y:S01]  /*0090*/  ISETP.GE.U32.AND.EX P1, PT, R3, RZ, PT, P1 ;  /* 0x000000ff0300720c */ /* 0x000fe20003f26110 */
[----:B------:R-:W-:Y:S01]  /*00a0*/  IMAD.MOV.U32 R0, RZ, RZ, RZ ;  /* 0x000000ffff007224 */ /* 0x000fe200078e00ff */
[----:B------:R-:W-:Y:S01]  /*00b0*/  ISETP.NE.U32.AND P0, PT, R12, RZ, PT ;  /* 0x000000ff0c00720c */ /* 0x000fe20003f05070 */
[----:B------:R-:W-:-:S03]  /*00c0*/  IMAD.MOV.U32 R3, RZ, RZ, RZ ;  /* 0x000000ffff037224 */ /* 0x000fc600078e00ff */
[----:B------:R-:W-:-:S07]  /*00d0*/  ISETP.NE.AND.EX P0, PT, RZ, RZ, PT, P0 ;  /* 0x000000ffff00720c */ /* 0x000fce0003f05300 */
[----:B------:R-:W-:Y:S06]  /*00e0*/  @!P1 BRA `(.L_x_0) ;  /* 0x00000004000c9947 */ /* 0x000fec0003800000 */
[----:B------:R-:W1:Y:S01]  /*00f0*/  LDCU.64 UR4, c[0x0][0x380] ;  /* 0x00007000ff0477ac */ /* 0x000e620008000a00 */
[----:B------:R-:W2:Y:S01]  /*0100*/  LDC R3, c[0x0][0x394] ;  /* 0x0000e500ff037b82 */ /* 0x000ea20000000800 */
[----:B------:R-:W-:Y:S01]  /*0110*/  LOP3.LUT R0, R2, 0xfffffff0, RZ, 0xc0, !PT ;  /* 0xfffffff002007812 */ /* 0x000fe200078ec0ff */
[----:B------:R-:W-:-:S04]  /*0120*/  IMAD.MOV.U32 R11, RZ, RZ, RZ ;  /* 0x000000ffff0b7224 */ /* 0x000fc800078e00ff */
[----:B------:R-:W-:Y:S02]  /*0130*/  IMAD.MOV.U32 R8, RZ, RZ, R0 ;  /* 0x000000ffff087224 */ /* 0x000fe400078e0000 */
[----:B------:R-:W3:Y:S01]  /*0140*/  LDC.64 R4, c[0x0][0x388] ;  /* 0x0000e200ff047b82 */ /* 0x000ee20000000a00 */
[----:B-1----:R-:W-:-:S04]  /*0150*/  UIADD3 UR4, UP0, UPT, UR4, 0x20, URZ ;  /* 0x0000002004047890 */ /* 0x002fc8000ff1e0ff */
[----:B------:R-:W-:Y:S02]  /*0160*/  UIADD3.X UR5, UPT, UPT, URZ, UR5, URZ, UP0, !UPT ;  /* 0x00000005ff057290 */ /* 0x000fe400087fe4ff */
[----:B------:R-:W-:Y:S02]  /*0170*/  IMAD.U32 R10, RZ, RZ, UR4 ;  /* 0x00000004ff0a7e24 */ /* 0x000fe4000f8e00ff */
[----:B--2---:R-:W-:Y:S02]  /*0180*/  IMAD.MOV.U32 R9, RZ, RZ, R3 ;  /* 0x000000ffff097224 */ /* 0x004fe400078e0003 */
[----:B------:R-:W-:-:S07]  /*0190*/  IMAD.U32 R7, RZ, RZ, UR5 ;  /* 0x00000005ff077e24 */ /* 0x000fce000f8e00ff */
.L_x_1:
[----:B------:R-:W-:-:S05]  /*01a0*/  MOV R6, R10 ;  /* 0x0000000a00067202 */ /* 0x000fca0000000f00 */
[----:B0-2---:R-:W2:Y:S02]  /*01b0*/  LDG.E R10, desc[UR6][R6.64+-0x20] ;  /* 0xffffe006060a7981 */ /* 0x005ea4000c1e1900 */
[----:B--2---:R-:W-:-:S05]  /*01c0*/  IMAD.IADD R11, R10, 0x1, R11 ;  /* 0x000000010a0b7824 */ /* 0x004fca00078e020b */
[----:B---3--:R0:W-:Y:S04]  /*01d0*/  STG.E desc[UR6][R4.64], R11 ;  /* 0x0000000b04007986 */ /* 0x0081e8000c101906 */
[----:B------:R-:W2:Y:S02]  /*01e0*/  LDG.E R10, desc[UR6][R6.64+-0x1c] ;  /* 0xffffe406060a7981 */ /* 0x000ea4000c1e1900 */
[----:B--2---:R-:W-:-:S05]  /*01f0*/  IMAD.IADD R13, R11, 0x1, R10 ;  /* 0x000000010b0d7824 */ /* 0x004fca00078e020a */
[----:B------:R1:W-:Y:S04]  /*0200*/  STG.E desc[UR6][R4.64], R13 ;  /* 0x0000000d04007986 */ /* 0x0003e8000c101906 */
[----:B------:R-:W2:Y:S02]  /*0210*/  LDG.E R10, desc[UR6][R6.64+-0x18] ;  /* 0xffffe806060a7981 */ /* 0x000ea4000c1e1900 */
[----:B--2---:R-:W-:-:S05]  /*0220*/  IMAD.IADD R15, R13, 0x1, R10 ;  /* 0x000000010d0f7824 */ /* 0x004fca00078e020a */
[----:B------:R2:W-:Y:S04]  /*0230*/  STG.E desc[UR6][R4.64], R15 ;  /* 0x0000000f04007986 */ /* 0x0005e8000c101906 */
[----:B------:R-:W3:Y:S02]  /*0240*/  LDG.E R10, desc[UR6][R6.64+-0x14] ;  /* 0xffffec06060a7981 */ /* 0x000ee4000c1e1900 */
[----:B---3--:R-:W-:-:S05]  /*0250*/  IMAD.IADD R17, R15, 0x1, R10 ;  /* 0x000000010f117824 */ /* 0x008fca00078e020a */
[----:B------:R3:W-:Y:S04]  /*0260*/  STG.E desc[UR6][R4.64], R17 ;  /* 0x0000001104007986 */ /* 0x0007e8000c101906 */
[----:B------:R-:W0:Y:S02]  /*0270*/  LDG.E R10, desc[UR6][R6.64+-0x10] ;  /* 0xfffff006060a7981 */ /* 0x000e24000c1e1900 */
[----:B0-----:R-:W-:-:S05]  /*0280*/  IMAD.IADD R11, R17, 0x1, R10 ;  /* 0x00000001110b7824 */ /* 0x001fca00078e020a */
[----:B------:R0:W-:Y:S04]  /*0290*/  STG.E desc[UR6][R4.64], R11 ;  /* 0x0000000b04007986 */ /* 0x0001e8000c101906 */
[----:B------:R-:W1:Y:S02]  /*02a0*/  LDG.E R10, desc[UR6][R6.64+-0xc] ;  /* 0xfffff406060a7981 */ /* 0x000e64000c1e1900 */
[----:B-1----:R-:W-:-:S05]  /*02b0*/  IMAD.IADD R13, R11, 0x1, R10 ;  /* 0x000000010b0d7824 */ /* 0x002fca00078e020a */
[----:B------:R1:W-:Y:S04]  /*02c0*/  STG.E desc[UR6][R4.64], R13 ;  /* 0x0000000d04007986 */ /* 0x0003e8000c101906 */
[----:B------:R-:W2:Y:S02]  /*02d0*/  LDG.E R10, desc[UR6][R6.64+-0x8] ;  /* 0xfffff806060a7981 */ /* 0x000ea4000c1e1900 */
[----:B--2---:R-:W-:-:S05]  /*02e0*/  IMAD.IADD R15, R13, 0x1, R10 ;  /* 0x000000010d0f7824 */ /* 0x004fca00078e020a */
[----:B------:R2:W-:Y:S04]  /*02f0*/  STG.E desc[UR6][R4.64], R15 ;  /* 0x0000000f04007986 */ /* 0x0005e8000c101906 */
[----:B------:R-:W3:Y:S02]  /*0300*/  LDG.E R10, desc[UR6][R6.64+-0x4] ;  /* 0xfffffc06060a7981 */ /* 0x000ee4000c1e1900 */
[----:B---3--:R-:W-:-:S05]  /*0310*/  IADD3 R17, PT, PT, R15, R10, RZ ;  /* 0x0000000a0f117210 */ /* 0x008fca0007ffe0ff */
[----:B------:R3:W-:Y:S04]  /*0320*/  STG.E desc[UR6][R4.64], R17 ;  /* 0x0000001104007986 */ /* 0x0007e8000c101906 */
[----:B------:R-:W0:Y:S02]  /*0330*/  LDG.E R10, desc[UR6][R6.64] ;  /* 0x00000006060a7981 */ /* 0x000e24000c1e1900 */
[----:B0-----:R-:W-:-:S05]  /*0340*/  IMAD.IADD R11, R17, 0x1, R10 ;  /* 0x00000001110b7824 */ /* 0x001fca00078e020a */
[----:B------:R-:W-:Y:S04]  /*0350*/  STG.E desc[UR6][R4.64], R11 ;  /* 0x0000000b04007986 */ /* 0x000fe8000c101906 */
[----:B------:R-:W1:Y:S02]  /*0360*/  LDG.E R10, desc[UR6][R6.64+0x4] ;  /* 0x00000406060a7981 */ /* 0x000e64000c1e1900 */
[----:B-1----:R-:W-:-:S05]  /*0370*/  IMAD.IADD R13, R11, 0x1, R10 ;  /* 0x000000010b0d7824 */ /* 0x002fca00078e020a */
[----:B------:R0:W-:Y:S04]  /*0380*/  STG.E desc[UR6][R4.64], R13 ;  /* 0x0000000d04007986 */ /* 0x0001e8000c101906 */
[----:B------:R-:W2:Y:S02]  /*0390*/  LDG.E R10, desc[UR6][R6.64+0x8] ;  /* 0x00000806060a7981 */ /* 0x000ea4000c1e1900 */
[----:B--2---:R-:W-:-:S05]  /*03a0*/  IMAD.IADD R15, R13, 0x1, R10 ;  /* 0x000000010d0f7824 */ /* 0x004fca00078e020a */
[----:B------:R1:W-:Y:S04]  /*03b0*/  STG.E desc[UR6][R4.64], R15 ;  /* 0x0000000f04007986 */ /* 0x0003e8000c101906 */
[----:B------:R-:W3:Y:S02]  /*03c0*/  LDG.E R10, desc[UR6][R6.64+0xc] ;  /* 0x00000c06060a7981 */ /* 0x000ee4000c1e1900 */
[----:B---3--:R-:W-:-:S05]  /*03d0*/  IMAD.IADD R17, R15, 0x1, R10 ;  /* 0x000000010f117824 */ /* 0x008fca00078e020a */
[----:B------:R2:W-:Y:S04]  /*03e0*/  STG.E desc[UR6][R4.64], R17 ;  /* 0x0000001104007986 */ /* 0x0005e8000c101906 */
[----:B------:R-:W3:Y:S02]  /*03f0*/  LDG.E R10, desc[UR6][R6.64+0x10] ;  /* 0x00001006060a7981 */ /* 0x000ee4000c1e1900 */
[----:B---3--:R-:W-:-:S05]  /*0400*/  IMAD.IADD R19, R17, 0x1, R10 ;  /* 0x0000000111137824 */ /* 0x008fca00078e020a */
[----:B------:R2:W-:Y:S04]  /*0410*/  STG.E desc[UR6][R4.64], R19 ;  /* 0x0000001304007986 */ /* 0x0005e8000c101906 */
[----:B------:R-:W0:Y:S02]  /*0420*/  LDG.E R10, desc[UR6][R6.64+0x14] ;  /* 0x00001406060a7981 */ /* 0x000e24000c1e1900 */
[----:B0-----:R-:W-:-:S05]  /*0430*/  IMAD.IADD R13, R19, 0x1, R10 ;  /* 0x00000001130d7824 */ /* 0x001fca00078e020a */
[----:B------:R2:W-:Y:S04]  /*0440*/  STG.E desc[UR6][R4.64], R13 ;  /* 0x0000000d04007986 */ /* 0x0005e8000c101906 */
[----:B------:R-:W1:Y:S01]  /*0450*/  LDG.E R10, desc[UR6][R6.64+0x18] ;  /* 0x00001806060a7981 */ /* 0x000e62000c1e1900 */
[----:B------:R-:W-:-:S04]  /*0460*/  IADD3 R8, P1, PT, R8, -0x10, RZ ;  /* 0xfffffff008087810 */ /* 0x000fc80007f3e0ff */
[----:B------:R-:W-:Y:S02]  /*0470*/  IADD3.X R9, PT, PT, R9, -0x1, RZ, P1, !PT ;  /* 0xffffffff09097810 */ /* 0x000fe40000ffe4ff */
[----:B-1----:R-:W-:-:S05]  /*0480*/  IADD3 R15, PT, PT, R13, R10, RZ ;  /* 0x0000000a0d0f7210 */ /* 0x002fca0007ffe0ff */
[----:B------:R2:W-:Y:S04]  /*0490*/  STG.E desc[UR6][R4.64], R15 ;  /* 0x0000000f04007986 */ /* 0x0005e8000c101906 */
[----:B------:R-:W3:Y:S01]  /*04a0*/  LDG.E R10, desc[UR6][R6.64+0x1c] ;  /* 0x00001c06060a7981 */ /* 0x000ee2000c1e1900 */
[----:B------:R-:W-:-:S04]  /*04b0*/  ISETP.NE.U32.AND P1, PT, R8, RZ, PT ;  /* 0x000000ff0800720c */ /* 0x000fc80003f25070 */
[----:B------:R-:W-:Y:S01]  /*04c0*/  ISETP.NE.AND.EX P1, PT, R9, RZ, PT, P1 ;  /* 0x000000ff0900720c */ /* 0x000fe20003f25310 */
[----:B---3--:R-:W-:Y:S01]  /*04d0*/  IMAD.IADD R11, R15, 0x1, R10 ;  /* 0x000000010f0b7824 */ /* 0x008fe200078e020a */
[----:B------:R-:W-:-:S04]  /*04e0*/  IADD3 R10, P2, PT, R6, 0x40, RZ ;  /* 0x00000040060a7810 */ /* 0x000fc80007f5e0ff */
[----:B------:R2:W-:Y:S01]  /*04f0*/  STG.E desc[UR6][R4.64], R11 ;  /* 0x0000000b04007986 */ /* 0x0005e2000c101906 */
[----:B------:R-:W-:-:S06]  /*0500*/  IMAD.X R7, RZ, RZ, R7, P2 ;  /* 0x000000ffff077224 */ /* 0x000fcc00010e0607 */
[----:B------:R-:W-:Y:S05]  /*0510*/  @P1 BRA `(.L_x_1) ;  /* 0xfffffffc00201947 */ /* 0x000fea000383ffff */
.L_x_0:
[----:B0-----:R-:W-:Y:S05]  /*0520*/  @!P0 EXIT ;  /* 0x000000000000894d */ /* 0x001fea0003800000 */
[----:B------:R-:W-:Y:S02]  /*0530*/  ISETP.GE.U32.AND P1, PT, R12, 0x8, PT ;  /* 0x000000080c00780c */ /* 0x000fe40003f26070 */
[----:B------:R-:W-:Y:S02]  /*0540*/  LOP3.LUT R10, R2, 0x7, RZ, 0xc0, !PT ;  /* 0x00000007020a7812 */ /* 0x000fe400078ec0ff */
[----:B------:R-:W-:Y:S02]  /*0550*/  ISETP.GE.U32.AND.EX P1, PT, RZ, RZ, PT, P1 ;  /* 0x000000ffff00720c */ /* 0x000fe40003f26110 */
[----:B------:R-:W-:-:S04]  /*0560*/  ISETP.NE.U32.AND P0, PT, R10, RZ, PT ;  /* 0x000000ff0a00720c */ /* 0x000fc80003f05070 */
[----:B------:R-:W-:-:S07]  /*0570*/  ISETP.NE.AND.EX P0, PT, RZ, RZ, PT, P0 ;  /* 0x000000ffff00720c */ /* 0x000fce0003f05300 */
[----:B------:R-:W-:Y:S06]  /*0580*/  @!P1 BRA `(.L_x_2) ;  /* 0x0000000000789947 */ /* 0x000fec0003800000 */
[----:B------:R-:W0:Y:S02]  /*0590*/  LDC.64 R6, c[0x0][0x380] ;  /* 0x0000e000ff067b82 */ /* 0x000e240000000a00 */
[----:B0-----:R-:W-:-:S04]  /*05a0*/  LEA R6, P1, R0, R6, 0x2 ;  /* 0x0000000600067211 */ /* 0x001fc800078210ff */
[----:B------:R-:W-:-:S05]  /*05b0*/  LEA.HI.X R7, R0, R7, R3, 0x2, P1 ;  /* 0x0000000700077211 */ /* 0x000fca00008f1403 */
[----:B------:R-:W3:Y:S01]  /*05c0*/  LDG.E R8, desc[UR6][R6.64] ;  /* 0x0000000606087981 */ /* 0x000ee2000c1e1900 */
[----:B--2---:R-:W0:Y:S01]  /*05d0*/  LDC.64 R4, c[0x0][0x388] ;  /* 0x0000e200ff047b82 */ /* 0x004e220000000a00 */
[----:B---3--:R-:W-:-:S05]  /*05e0*/  IMAD.IADD R11, R11, 0x1, R8 ;  /* 0x000000010b0b7824 */ /* 0x008fca00078e0208 */
[----:B0-----:R-:W-:Y:S04]  /*05f0*/  STG.E desc[UR6][R4.64], R11 ;  /* 0x0000000b04007986 */ /* 0x001fe8000c101906 */
[----:B------:R-:W2:Y:S02]  /*0600*/  LDG.E R8, desc[UR6][R6.64+0x4] ;  /* 0x0000040606087981 */ /* 0x000ea4000c1e1900 */
[----:B--2---:R-:W-:-:S05]  /*0610*/  IMAD.IADD R9, R11, 0x1, R8 ;  /* 0x000000010b097824 */ /* 0x004fca00078e0208 */
[----:B------:R0:W-:Y:S04]  /*0620*/  STG.E desc[UR6][R4.64], R9 ;  /* 0x0000000904007986 */ /* 0x0001e8000c101906 */
[----:B------:R-:W2:Y:S02]  /*0630*/  LDG.E R8, desc[UR6][R6.64+0x8] ;  /* 0x0000080606087981 */ /* 0x000ea4000c1e1900 */
[----:B--2---:R-:W-:-:S05]  /*0640*/  IMAD.IADD R13, R9, 0x1, R8 ;  /* 0x00000001090d7824 */ /* 0x004fca00078e0208 */
[----:B------:R1:W-:Y:S04]  /*0650*/  STG.E desc[UR6][R4.64], R13 ;  /* 0x0000000d04007986 */ /* 0x0003e8000c101906 */
[----:B------:R-:W2:Y:S02]  /*0660*/  LDG.E R8, desc[UR6][R6.64+0xc] ;  /* 0x00000c0606087981 */ /* 0x000ea4000c1e1900 */
[----:B--2---:R-:W-:-:S05]  /*0670*/  IMAD.IADD R15, R13, 0x1, R8 ;  /* 0x000000010d0f7824 */ /* 0x004fca00078e0208 */
[----:B------:R3:W-:Y:S04]  /*0680*/  STG.E desc[UR6][R4.64], R15 ;  /* 0x0000000f04007986 */ /* 0x0007e8000c101906 */
[----:B------:R-:W2:Y:S02]  /*0690*/  LDG.E R8, desc[UR6][R6.64+0x10] ;  /* 0x0000100606087981 */ /* 0x000ea4000c1e1900 */
[----:B--2---:R-:W-:-:S05]  /*06a0*/  IADD3 R17, PT, PT, R15, R8, RZ ;  /* 0x000000080f117210 */ /* 0x004fca0007ffe0ff */
[----:B------:R3:W-:Y:S04]  /*06b0*/  STG.E desc[UR6][R4.64], R17 ;  /* 0x0000001104007986 */ /* 0x0007e8000c101906 */
[----:B------:R-:W0:Y:S02]  /*06c0*/  LDG.E R8, desc[UR6][R6.64+0x14] ;  /* 0x0000140606087981 */ /* 0x000e24000c1e1900 */
[----:B0-----:R-:W-:-:S05]  /*06d0*/  IMAD.IADD R9, R17, 0x1, R8 ;  /* 0x0000000111097824 */ /* 0x001fca00078e0208 */
[----:B------:R3:W-:Y:S04]  /*06e0*/  STG.E desc[UR6][R4.64], R9 ;  /* 0x0000000904007986 */ /* 0x0007e8000c101906 */
[----:B------:R-:W1:Y:S02]  /*06f0*/  LDG.E R8, desc[UR6][R6.64+0x18] ;  /* 0x0000180606087981 */ /* 0x000e64000c1e1900 */
[----:B-1----:R-:W-:-:S05]  /*0700*/  IMAD.IADD R13, R9, 0x1, R8 ;  /* 0x00000001090d7824 */ /* 0x002fca00078e0208 */
[----:B------:R3:W-:Y:S04]  /*0710*/  STG.E desc[UR6][R4.64], R13 ;  /* 0x0000000d04007986 */ /* 0x0007e8000c101906 */
[----:B------:R-:W2:Y:S01]  /*0720*/  LDG.E R8, desc[UR6][R6.64+0x1c] ;  /* 0x00001c0606087981 */ /* 0x000ea2000c1e1900 */
[----:B------:R-:W-:-:S05]  /*0730*/  IADD3 R0, P1, PT, R0, 0x8, RZ ;  /* 0x0000000800007810 */ /* 0x000fca0007f3e0ff */
[----:B------:R-:W-:Y:S02]  /*0740*/  IMAD.X R3, RZ, RZ, R3, P1 ;  /* 0x000000ffff037224 */ /* 0x000fe400008e0603 */
[----:B--2---:R-:W-:-:S05]  /*0750*/  IMAD.IADD R11, R13, 0x1, R8 ;  /* 0x000000010d0b7824 */ /* 0x004fca00078e0208 */
[----:B------:R3:W-:Y:S02]  /*0760*/  STG.E desc[UR6][R4.64], R11 ;  /* 0x0000000b04007986 */ /* 0x0007e4000c101906 */
.L_x_2:
[----:B------:R-:W-:Y:S05]  /*0770*/  @!P0 EXIT ;  /* 0x000000000000894d */ /* 0x000fea0003800000 */
[----:B------:R-:W-:-:S04]  /*0780*/  ISETP.GE.U32.AND P0, PT, R10, 0x4, PT ;  /* 0x000000040a00780c */ /* 0x000fc80003f06070 */
[----:B------:R-:W-:-:S13]  /*0790*/  ISETP.GE.U32.AND.EX P0, PT, RZ, RZ, PT, P0 ;  /* 0x000000ffff00720c */ /* 0x000fda0003f06100 */
[----:B------:R-:W0:Y:S02]  /*07a0*/  @P0 LDC.64 R6, c[0x0][0x380] ;  /* 0x0000e000ff060b82 */ /* 0x000e240000000a00 */
[----:B0-----:R-:W-:-:S04]  /*07b0*/  @P0 LEA R6, P1, R0, R6, 0x2 ;  /* 0x0000000600060211 */ /* 0x001fc800078210ff */
[----:B------:R-:W-:-:S05]  /*07c0*/  @P0 LEA.HI.X R7, R0, R7, R3, 0x2, P1 ;  /* 0x0000000700070211 */ /* 0x000fca00008f1403 */
[----:B------:R-:W4:Y:S01]  /*07d0*/  @P0 LDG.E R8, desc[UR6][R6.64] ;  /* 0x0000000606080981 */ /* 0x000f22000c1e1900 */
[----:B--23--:R-:W0:Y:S01]  /*07e0*/  @P0 LDC.64 R4, c[0x0][0x388] ;  /* 0x0000e200ff040b82 */ /* 0x00ce220000000a00 */
[----:B----4-:R-:W-:-:S05]  /*07f0*/  @P0 IMAD.IADD R9, R11, 0x1, R8 ;  /* 0x000000010b090824 */ /* 0x010fca00078e0208 */
[----:B0-----:R0:W-:Y:S04]  /*0800*/  @P0 STG.E desc[UR6][R4.64], R9 ;  /* 0x0000000904000986 */ /* 0x0011e8000c101906 */
[----:B------:R-:W2:Y:S02]  /*0810*/  @P0 LDG.E R8, desc[UR6][R6.64+0x4] ;  /* 0x0000040606080981 */ /* 0x000ea4000c1e1900 */
[----:B--2---:R-:W-:-:S05]  /*0820*/  @P0 IMAD.IADD R13, R9, 0x1, R8 ;  /* 0x00000001090d0824 */ /* 0x004fca00078e0208 */
[----:B------:R0:W-:Y:S04]  /*0830*/  @P0 STG.E desc[UR6][R4.64], R13 ;  /* 0x0000000d04000986 */ /* 0x0001e8000c101906 */
[----:B------:R-:W2:Y:S01]  /*0840*/  @P0 LDG.E R8, desc[UR6][R6.64+0x8] ;  /* 0x0000080606080981 */ /* 0x000ea2000c1e1900 */
[----:B------:R-:W-:Y:S01]  /*0850*/  LOP3.LUT R10, R2, 0x3, RZ, 0xc0, !PT ;  /* 0x00000003020a7812 */ /* 0x000fe200078ec0ff */
[----:B------:R-:W-:-:S03]  /*0860*/  IMAD.MOV.U32 R12, RZ, RZ, RZ ;  /* 0x000000ffff0c7224 */ /* 0x000fc600078e00ff */
[----:B------:R-:W-:Y:S02]  /*0870*/  ISETP.NE.U32.AND P1, PT, R10, RZ, PT ;  /* 0x000000ff0a00720c */ /* 0x000fe40003f25070 */
[----:B--2---:R-:W-:-:S05]  /*0880*/  @P0 IADD3 R15, PT, PT, R13, R8, RZ ;  /* 0x000000080d0f0210 */ /* 0x004fca0007ffe0ff */
[----:B------:R0:W-:Y:S04]  /*0890*/  @P0 STG.E desc[UR6][R4.64], R15 ;  /* 0x0000000f04000986 */ /* 0x0001e8000c101906 */
[----:B------:R-:W2:Y:S01]  /*08a0*/  @P0 LDG.E R8, desc[UR6][R6.64+0xc] ;  /* 0x00000c0606080981 */ /* 0x000ea2000c1e1900 */
[----:B------:R-:W-:Y:S01]  /*08b0*/  ISETP.NE.AND.EX P1, PT, R12, RZ, PT, P1 ;  /* 0x000000ff0c00720c */ /* 0x000fe20003f25310 */
[----:B--2---:R-:W-:-:S05]  /*08c0*/  @P0 IMAD.IADD R11, R15, 0x1, R8 ;  /* 0x000000010f0b0824 */ /* 0x004fca00078e0208 */
[----:B------:R0:W-:Y:S07]  /*08d0*/  @P0 STG.E desc[UR6][R4.64], R11 ;  /* 0x0000000b04000986 */ /* 0x0001ee000c101906 */
[----:B------:R-:W-:Y:S05]  /*08e0*/  @!P1 EXIT ;  /* 0x000000000000994d */ /* 0x000fea0003800000 */
[----:B------:R-:W1:Y:S01]  /*08f0*/  LDC.64 R6, c[0x0][0x380] ;  /* 0x0000e000ff067b82 */ /* 0x000e620000000a00 */
[----:B------:R-:W-:-:S05]  /*0900*/  @P0 IADD3 R0, P1, PT, R0, 0x4, RZ ;  /* 0x0000000400000810 */ /* 0x000fca0007f3e0ff */
[----:B------:R-:W-:Y:S02]  /*0910*/  @P0 IMAD.X R3, RZ, RZ, R3, P1 ;  /* 0x000000ffff030224 */ /* 0x000fe400008e0603 */
[----:B0-----:R-:W0:Y:S01]  /*0920*/  LDC.64 R4, c[0x0][0x388] ;  /* 0x0000e200ff047b82 */ /* 0x001e220000000a00 */
[----:B-1----:R-:W-:-:S04]  /*0930*/  LEA R2, P2, R0, R6, 0x2 ;  /* 0x0000000600027211 */ /* 0x002fc800078410ff */
[----:B------:R-:W-:-:S09]  /*0940*/  LEA.HI.X R3, R0, R7, R3, 0x2, P2 ;  /* 0x0000000700037211 */ /* 0x000fd200010f1403 */
.L_x_3:
[----:B-1----:R1:W2:Y:S01]  /*0950*/  LDG.E R0, desc[UR6][R2.64] ;  /* 0x0000000602007981 */ /* 0x0022a2000c1e1900 */
[----:B------:R-:W-:-:S04]  /*0960*/  IADD3 R10, P0, PT, R10, -0x1, RZ ;  /* 0xffffffff0a0a7810 */ /* 0x000fc80007f1e0ff */
[----:B------:R-:W-:Y:S02]  /*0970*/  IADD3.X R12, PT, PT, R12, -0x1, RZ, P0, !PT ;  /* 0xffffffff0c0c7810 */ /* 0x000fe400007fe4ff */
[----:B------:R-:W-:Y:S02]  /*0980*/  ISETP.NE.U32.AND P0, PT, R10, RZ, PT ;  /* 0x000000ff0a00720c */ /* 0x000fe40003f05070 */
[----:B-1----:R-:W-:Y:S02]  /*0990*/  IADD3 R2, P1, PT, R2, 0x4, RZ ;  /* 0x0000000402027810 */ /* 0x002fe40007f3e0ff */
[----:B------:R-:W-:-:S03]  /*09a0*/  ISETP.NE.AND.EX P0, PT, R12, RZ, PT, P0 ;  /* 0x000000ff0c00720c */ /* 0x000fc60003f05300 */
[----:B------:R-:W-:Y:S02]  /*09b0*/  IMAD.X R3, RZ, RZ, R3, P1 ;  /* 0x000000ffff037224 */ /* 0x000fe400008e0603 */
[----:B--2---:R-:W-:-:S05]  /*09c0*/  IMAD.IADD R11, R0, 0x1, R11 ;  /* 0x00000001000b7824 */ /* 0x004fca00078e020b */
[----:B0-----:R1:W-:Y:S03]  /*09d0*/  STG.E desc[UR6][R4.64], R11 ;  /* 0x0000000b04007986 */ /* 0x0013e6000c101906 */
[----:B------:R-:W-:Y:S05]  /*09e0*/  @P0 BRA `(.L_x_3) ;  /* 0xfffffffc00d80947 */ /* 0x000fea000383ffff */
[----:B------:R-:W-:Y:S05]  /*09f0*/  EXIT ;  /* 0x000000000000794d */ /* 0x000fea0003800000 */
.L_x_4:
[----:B------:R-:W-:-:S00]  /*0a00*/  BRA `(.L_x_4) ;  /* 0xfffffffc00fc7947 */ /* 0x000fc0000383ffff */
[----:B------:R-:W-:-:S00]  /*0a10*/  NOP ;  /* 0x0000000000007918 */ /* 0x000fc00000000000 */
        /* <DEDUP_REMOVED lines=14> */
.L_x_5:


//--------------------- .nv.shared.reserved.0     --------------------------
	.section	.nv.shared.reserved.0,"aw",@nobits
	.weak		__nv_reservedSMEM_offset_0_alias
	.size		__nv_reservedSMEM_offset_0_alias, 0, 64
	.other		__nv_reservedSMEM_offset_0_alias,@"STO_CUDA_RESERVED_SHARED STV_DEFAULT"
__nv_reservedSMEM_offset_0_alias:
	.zero		0
	.zero		64


//--------------------- .nv.constant0._Z15reduce_baselinePKiPim --------------------------
	.section	.nv.constant0._Z15reduce_baselinePKiPim,"a",@progbits
	.sectionflags	@""
	.align	4
.nv.constant0._Z15reduce_baselinePKiPim:
	.zero		920


//--------------------- SYMBOLS --------------------------

	.type		.nv.reservedSmem.offset0,@object
	.size		.nv.reservedSmem.offset0,0x4
